//
// Generated by NVIDIA NVVM Compiler
//
// Compiler Build ID: CL-36424714
// Cuda compilation tools, release 13.0, V13.0.88
// Based on NVVM 20.0.0
//

.version 9.0
.target sm_100
.address_size 64

	// .globl	_Z18kernel_add_waveletPfS_i
.const .align 4 .b8 c_coef[20];
.const .align 4 .u32 c_isrc;
.const .align 4 .u32 c_jsrc;
.const .align 4 .u32 c_nx;
.const .align 4 .u32 c_ny;
.const .align 4 .u32 c_nt;
.const .align 4 .f32 c_dt2dx2;
// _ZZ11kernel_2dfdPfS_S_E4s_u1 has been demoted
// _ZZ11kernel_2dfdPfS_S_E4s_u2 has been demoted
// _ZZ11kernel_2dfdPfS_S_E4s_vp has been demoted

.visible .entry _Z18kernel_add_waveletPfS_i(
	.param .u64 .ptr .align 1 _Z18kernel_add_waveletPfS_i_param_0,
	.param .u64 .ptr .align 1 _Z18kernel_add_waveletPfS_i_param_1,
	.param .u32 _Z18kernel_add_waveletPfS_i_param_2
)
{
	.reg .pred 	%p<4>;
	.reg .b32 	%r<16>;
	.reg .b32 	%f<4>;
	.reg .b64 	%rd<9>;

	ld.param.u64 	%rd1, [_Z18kernel_add_waveletPfS_i_param_0];
	ld.param.u64 	%rd2, [_Z18kernel_add_waveletPfS_i_param_1];
	ld.param.u32 	%r2, [_Z18kernel_add_waveletPfS_i_param_2];
	mov.u32 	%r3, %ctaid.x;
	mov.u32 	%r4, %ntid.x;
	mov.u32 	%r5, %tid.x;
	mad.lo.s32 	%r6, %r3, %r4, %r5;
	mov.u32 	%r7, %ctaid.y;
	mov.u32 	%r8, %ntid.y;
	mov.u32 	%r9, %tid.y;
	mad.lo.s32 	%r10, %r7, %r8, %r9;
	ld.const.u32 	%r12, [c_nx];
	mad.lo.s32 	%r1, %r12, %r10, %r6;
	ld.const.u32 	%r13, [c_isrc];
	setp.ne.s32 	%p1, %r6, %r13;
	ld.const.u32 	%r14, [c_jsrc];
	setp.ne.s32 	%p2, %r10, %r14;
	or.pred  	%p3, %p1, %p2;
	@%p3 bra 	$L__BB0_2;
	cvta.to.global.u64 	%rd3, %rd2;
	cvta.to.global.u64 	%rd4, %rd1;
	mul.wide.s32 	%rd5, %r2, 4;
	add.s64 	%rd6, %rd3, %rd5;
	ld.global.f32 	%f1, [%rd6];
	mul.wide.u32 	%rd7, %r1, 4;
	add.s64 	%rd8, %rd4, %rd7;
	ld.global.f32 	%f2, [%rd8];
	add.f32 	%f3, %f1, %f2;
	st.global.f32 	[%rd8], %f3;
$L__BB0_2:
	ret;

}
	// .globl	_Z11kernel_2dfdPfS_S_
.visible .entry _Z11kernel_2dfdPfS_S_(
	.param .u64 .ptr .align 1 _Z11kernel_2dfdPfS_S__param_0,
	.param .u64 .ptr .align 1 _Z11kernel_2dfdPfS_S__param_1,
	.param .u64 .ptr .align 1 _Z11kernel_2dfdPfS_S__param_2
)
{
	.reg .pred 	%p<34>;
	.reg .b32 	%r<59>;
	.reg .b32 	%f<64>;
	.reg .b64 	%rd<27>;
	.reg .b64 	%fd<7>;
	// demoted variable
	.shared .align 4 .b8 _ZZ11kernel_2dfdPfS_S_E4s_u1[6400];
	// demoted variable
	.shared .align 4 .b8 _ZZ11kernel_2dfdPfS_S_E4s_u2[6400];
	// demoted variable
	.shared .align 4 .b8 _ZZ11kernel_2dfdPfS_S_E4s_vp[6400];
	ld.param.u64 	%rd7, [_Z11kernel_2dfdPfS_S__param_0];
	ld.param.u64 	%rd8, [_Z11kernel_2dfdPfS_S__param_1];
	ld.param.u64 	%rd9, [_Z11kernel_2dfdPfS_S__param_2];
	cvta.to.global.u64 	%rd1, %rd9;
	cvta.to.global.u64 	%rd2, %rd8;
	cvta.to.global.u64 	%rd3, %rd7;
	ld.const.u32 	%r1, [c_nx];
	ld.const.u32 	%r13, [c_ny];
	mov.u32 	%r3, %tid.x;
	mov.u32 	%r4, %tid.y;
	mov.u32 	%r14, %ctaid.x;
	mov.u32 	%r15, %ntid.x;
	mad.lo.s32 	%r5, %r14, %r15, %r3;
	mov.u32 	%r16, %ctaid.y;
	mov.u32 	%r17, %ntid.y;
	mad.lo.s32 	%r18, %r16, %r17, %r4;
	mad.lo.s32 	%r7, %r1, %r18, %r5;
	setp.ge.u32 	%p3, %r5, %r1;
	setp.ge.u32 	%p4, %r18, %r13;
	or.pred  	%p5, %p3, %p4;
	@%p5 bra 	$L__BB1_50;
	ld.const.f32 	%f1, [c_dt2dx2];
	mul.wide.s32 	%rd10, %r7, 4;
	add.s64 	%rd4, %rd3, %rd10;
	ld.global.f32 	%f2, [%rd4];
	mov.u32 	%r19, _ZZ11kernel_2dfdPfS_S_E4s_u1;
	mad.lo.s32 	%r20, %r4, 160, %r19;
	shl.b32 	%r21, %r3, 2;
	add.s32 	%r22, %r20, %r21;
	add.s32 	%r8, %r22, 640;
	st.shared.f32 	[%r22+656], %f2;
	setp.gt.u32 	%p6, %r3, 3;
	@%p6 bra 	$L__BB1_5;
	setp.gt.s32 	%p7, %r5, 3;
	@%p7 bra 	$L__BB1_4;
	mov.b32 	%r23, 0;
	st.shared.u32 	[%r8], %r23;
	bra.uni 	$L__BB1_5;
$L__BB1_4:
	ld.global.f32 	%f3, [%rd4+-16];
	st.shared.f32 	[%r8], %f3;
$L__BB1_5:
	setp.gt.u32 	%p8, %r3, 27;
	add.s32 	%r9, %r5, 4;
	setp.ge.s32 	%p9, %r9, %r1;
	or.pred  	%p1, %p8, %p9;
	not.pred 	%p10, %p1;
	@%p10 bra 	$L__BB1_9;
	setp.lt.s32 	%p11, %r9, %r1;
	@%p11 bra 	$L__BB1_8;
	mov.b32 	%r24, 0;
	st.shared.u32 	[%r8+32], %r24;
	bra.uni 	$L__BB1_9;
$L__BB1_8:
	ld.global.f32 	%f4, [%rd4+16];
	st.shared.f32 	[%r8+32], %f4;
$L__BB1_9:
	setp.gt.u32 	%p12, %r4, 3;
	@%p12 bra 	$L__BB1_13;
	setp.gt.u32 	%p13, %r18, 3;
	@%p13 bra 	$L__BB1_12;
	mov.b32 	%r27, 0;
	st.shared.u32 	[%r8+-624], %r27;
	bra.uni 	$L__BB1_13;
$L__BB1_12:
	add.s32 	%r25, %r18, -4;
	mad.lo.s32 	%r26, %r1, %r25, %r5;
	mul.wide.s32 	%rd11, %r26, 4;
	add.s64 	%rd12, %rd3, %rd11;
	ld.global.f32 	%f5, [%rd12];
	st.shared.f32 	[%r8+-624], %f5;
$L__BB1_13:
	setp.gt.u32 	%p14, %r4, 27;
	add.s32 	%r10, %r18, 4;
	setp.ge.s32 	%p15, %r10, %r13;
	or.pred  	%p2, %p14, %p15;
	not.pred 	%p16, %p2;
	@%p16 bra 	$L__BB1_17;
	setp.lt.s32 	%p17, %r10, %r13;
	@%p17 bra 	$L__BB1_16;
	mov.b32 	%r28, 0;
	st.shared.u32 	[%r8+656], %r28;
	bra.uni 	$L__BB1_17;
$L__BB1_16:
	shl.b32 	%r29, %r1, 2;
	add.s32 	%r30, %r7, %r29;
	mul.wide.s32 	%rd13, %r30, 4;
	add.s64 	%rd14, %rd3, %rd13;
	ld.global.f32 	%f6, [%rd14];
	st.shared.f32 	[%r8+656], %f6;
$L__BB1_17:
	setp.gt.u32 	%p18, %r3, 3;
	add.s64 	%rd5, %rd2, %rd10;
	ld.global.f32 	%f7, [%rd5];
	mov.u32 	%r31, _ZZ11kernel_2dfdPfS_S_E4s_u2;
	mad.lo.s32 	%r32, %r4, 160, %r31;
	add.s32 	%r34, %r32, %r21;
	add.s32 	%r11, %r34, 640;
	st.shared.f32 	[%r34+656], %f7;
	@%p18 bra 	$L__BB1_21;
	setp.gt.s32 	%p19, %r5, 3;
	@%p19 bra 	$L__BB1_20;
	mov.b32 	%r35, 0;
	st.shared.u32 	[%r11], %r35;
	bra.uni 	$L__BB1_21;
$L__BB1_20:
	ld.global.f32 	%f8, [%rd5+-16];
	st.shared.f32 	[%r11], %f8;
$L__BB1_21:
	@%p10 bra 	$L__BB1_25;
	setp.lt.s32 	%p21, %r9, %r1;
	@%p21 bra 	$L__BB1_24;
	mov.b32 	%r36, 0;
	st.shared.u32 	[%r11+32], %r36;
	bra.uni 	$L__BB1_25;
$L__BB1_24:
	ld.global.f32 	%f9, [%rd5+16];
	st.shared.f32 	[%r11+32], %f9;
$L__BB1_25:
	setp.gt.u32 	%p22, %r4, 3;
	@%p22 bra 	$L__BB1_29;
	setp.gt.u32 	%p23, %r18, 3;
	@%p23 bra 	$L__BB1_28;
	mov.b32 	%r39, 0;
	st.shared.u32 	[%r11+-624], %r39;
	bra.uni 	$L__BB1_29;
$L__BB1_28:
	add.s32 	%r37, %r18, -4;
	mad.lo.s32 	%r38, %r1, %r37, %r5;
	mul.wide.s32 	%rd16, %r38, 4;
	add.s64 	%rd17, %rd2, %rd16;
	ld.global.f32 	%f10, [%rd17];
	st.shared.f32 	[%r11+-624], %f10;
$L__BB1_29:
	@%p16 bra 	$L__BB1_33;
	setp.lt.s32 	%p25, %r10, %r13;
	@%p25 bra 	$L__BB1_32;
	mov.b32 	%r40, 0;
	st.shared.u32 	[%r11+656], %r40;
	bra.uni 	$L__BB1_33;
$L__BB1_32:
	shl.b32 	%r41, %r1, 2;
	add.s32 	%r42, %r7, %r41;
	mul.wide.s32 	%rd18, %r42, 4;
	add.s64 	%rd19, %rd2, %rd18;
	ld.global.f32 	%f11, [%rd19];
	st.shared.f32 	[%r11+656], %f11;
$L__BB1_33:
	setp.gt.u32 	%p26, %r3, 3;
	add.s64 	%rd6, %rd1, %rd10;
	ld.global.f32 	%f12, [%rd6];
	mov.u32 	%r43, _ZZ11kernel_2dfdPfS_S_E4s_vp;
	mad.lo.s32 	%r44, %r4, 160, %r43;
	add.s32 	%r46, %r44, %r21;
	add.s32 	%r12, %r46, 640;
	st.shared.f32 	[%r46+656], %f12;
	@%p26 bra 	$L__BB1_37;
	setp.gt.s32 	%p27, %r5, 3;
	@%p27 bra 	$L__BB1_36;
	mov.b32 	%r47, 0;
	st.shared.u32 	[%r12], %r47;
	bra.uni 	$L__BB1_37;
$L__BB1_36:
	ld.global.f32 	%f13, [%rd6+-16];
	st.shared.f32 	[%r12], %f13;
$L__BB1_37:
	@%p10 bra 	$L__BB1_41;
	setp.lt.s32 	%p29, %r9, %r1;
	@%p29 bra 	$L__BB1_40;
	mov.b32 	%r48, 0;
	st.shared.u32 	[%r12+32], %r48;
	bra.uni 	$L__BB1_41;
$L__BB1_40:
	ld.global.f32 	%f14, [%rd6+16];
	st.shared.f32 	[%r12+32], %f14;
$L__BB1_41:
	setp.gt.u32 	%p30, %r4, 3;
	@%p30 bra 	$L__BB1_45;
	setp.gt.u32 	%p31, %r18, 3;
	@%p31 bra 	$L__BB1_44;
	mov.b32 	%r51, 0;
	st.shared.u32 	[%r12+-624], %r51;
	bra.uni 	$L__BB1_45;
$L__BB1_44:
	add.s32 	%r49, %r18, -4;
	mad.lo.s32 	%r50, %r1, %r49, %r5;
	mul.wide.s32 	%rd21, %r50, 4;
	add.s64 	%rd22, %rd1, %rd21;
	ld.global.f32 	%f15, [%rd22];
	st.shared.f32 	[%r12+-624], %f15;
$L__BB1_45:
	@%p16 bra 	$L__BB1_49;
	setp.lt.s32 	%p33, %r10, %r13;
	@%p33 bra 	$L__BB1_48;
	mov.b32 	%r52, 0;
	st.shared.u32 	[%r12+656], %r52;
	bra.uni 	$L__BB1_49;
$L__BB1_48:
	shl.b32 	%r53, %r1, 2;
	add.s32 	%r54, %r7, %r53;
	mul.wide.s32 	%rd23, %r54, 4;
	add.s64 	%rd24, %rd1, %rd23;
	ld.global.f32 	%f16, [%rd24];
	st.shared.f32 	[%r12+656], %f16;
$L__BB1_49:
	bar.sync 	0;
	ld.const.f32 	%f17, [c_coef];
	ld.shared.f32 	%f18, [%r11+16];
	add.s32 	%r57, %r31, %r21;
	mad.lo.s32 	%r58, %r4, 160, %r57;
	ld.const.f32 	%f19, [c_coef+4];
	ld.shared.f32 	%f20, [%r11+12];
	ld.shared.f32 	%f21, [%r11+20];
	add.f32 	%f22, %f20, %f21;
	mul.f32 	%f23, %f19, %f22;
	fma.rn.f32 	%f24, %f17, %f18, %f23;
	ld.shared.f32 	%f25, [%r58+496];
	ld.shared.f32 	%f26, [%r58+816];
	add.f32 	%f27, %f25, %f26;
	mul.f32 	%f28, %f19, %f27;
	fma.rn.f32 	%f29, %f17, %f18, %f28;
	ld.const.f32 	%f30, [c_coef+8];
	ld.shared.f32 	%f31, [%r11+8];
	ld.shared.f32 	%f32, [%r11+24];
	add.f32 	%f33, %f31, %f32;
	fma.rn.f32 	%f34, %f30, %f33, %f24;
	ld.shared.f32 	%f35, [%r58+336];
	ld.shared.f32 	%f36, [%r58+976];
	add.f32 	%f37, %f35, %f36;
	fma.rn.f32 	%f38, %f30, %f37, %f29;
	ld.const.f32 	%f39, [c_coef+12];
	ld.shared.f32 	%f40, [%r11+4];
	ld.shared.f32 	%f41, [%r11+28];
	add.f32 	%f42, %f40, %f41;
	fma.rn.f32 	%f43, %f39, %f42, %f34;
	ld.shared.f32 	%f44, [%r58+176];
	ld.shared.f32 	%f45, [%r58+1136];
	add.f32 	%f46, %f44, %f45;
	fma.rn.f32 	%f47, %f39, %f46, %f38;
	ld.const.f32 	%f48, [c_coef+16];
	ld.shared.f32 	%f49, [%r11];
	ld.shared.f32 	%f50, [%r11+32];
	add.f32 	%f51, %f49, %f50;
	fma.rn.f32 	%f52, %f48, %f51, %f43;
	ld.shared.f32 	%f53, [%r58+16];
	ld.shared.f32 	%f54, [%r58+1296];
	add.f32 	%f55, %f53, %f54;
	fma.rn.f32 	%f56, %f48, %f55, %f47;
	cvt.f64.f32 	%fd1, %f18;
	add.f64 	%fd2, %fd1, %fd1;
	ld.shared.f32 	%f57, [%r8+16];
	cvt.f64.f32 	%fd3, %f57;
	sub.f64 	%fd4, %fd2, %fd3;
	ld.shared.f32 	%f58, [%r12+16];
	mul.f32 	%f59, %f58, %f58;
	add.f32 	%f60, %f52, %f56;
	mul.f32 	%f61, %f60, %f59;
	mul.f32 	%f62, %f1, %f61;
	cvt.f64.f32 	%fd5, %f62;
	add.f64 	%fd6, %fd4, %fd5;
	cvt.rn.f32.f64 	%f63, %fd6;
	mul.wide.u32 	%rd25, %r7, 4;
	add.s64 	%rd26, %rd3, %rd25;
	st.global.f32 	[%rd26], %f63;
	bar.sync 	0;
$L__BB1_50:
	ret;

}


// ===== COMPILED SASS (sm_100) =====

	.target	sm_100

	.elftype	@"ET_EXEC"


//--------------------- .note.nv.tkinfo           --------------------------
	.section	.note.nv.tkinfo,"",@"SHT_NOTE"
	.sectionflags	@"SHF_NOTE_NV_TKINFO"
	.tkinfo
        /*0018*/ 	.word	0x00000002
        /*0030*/ 	.string	""
        /*0030*/ 	.string	"ptxas"
        /*0030*/ 	.string	"Cuda compilation tools, release 13.0, V13.0.88"
        /*0030*/ 	.string	"Build cuda_13.0.r13.0/compiler.36424714_0"
        /*0030*/ 	.string	"-arch sm_100 -m 64 "



//--------------------- .note.nv.cuinfo           --------------------------
	.section	.note.nv.cuinfo,"",@"SHT_NOTE"
	.sectionflags	@"SHF_NOTE_NV_CUINFO"
        /*0018*/ 	.short	0x0002
        /*001a*/ 	.short	0x0064
        /*001c*/ 	.short	0x0082
	.zero		2


//--------------------- .nv.info                  --------------------------
	.section	.nv.info,"",@"SHT_CUDA_INFO"
	.align	4


	//----- nvinfo : EIATTR_REGCOUNT
	.align		4
        /*0000*/ 	.byte	0x04, 0x2f
        /*0002*/ 	.short	(.L_8 - .L_7)
	.align		4
.L_7:
        /*0004*/ 	.word	index@(_Z18kernel_add_waveletPfS_i)
        /*0008*/ 	.word	0x0000000c


	//----- nvinfo : EIATTR_FRAME_SIZE
	.align		4
.L_8:
        /*000c*/ 	.byte	0x04, 0x11
        /*000e*/ 	.short	(.L_10 - .L_9)
	.align		4
.L_9:
        /*0010*/ 	.word	index@(_Z18kernel_add_waveletPfS_i)
        /*0014*/ 	.word	0x00000000


	//----- nvinfo : EIATTR_REGCOUNT
	.align		4
.L_10:
        /*0018*/ 	.byte	0x04, 0x2f
        /*001a*/ 	.short	(.L_12 - .L_11)
	.align		4
.L_11:
        /*001c*/ 	.word	index@(_Z11kernel_2dfdPfS_S_)
        /*0020*/ 	.word	0x0000001e


	//----- nvinfo : EIATTR_FRAME_SIZE
	.align		4
.L_12:
        /*0024*/ 	.byte	0x04, 0x11
        /*0026*/ 	.short	(.L_14 - .L_13)
	.align		4
.L_13:
        /*0028*/ 	.word	index@(_Z11kernel_2dfdPfS_S_)
        /*002c*/ 	.word	0x00000000


	//----- nvinfo : EIATTR_MIN_STACK_SIZE
	.align		4
.L_14:
        /*0030*/ 	.byte	0x04, 0x12
        /*0032*/ 	.short	(.L_16 - .L_15)
	.align		4
.L_15:
        /*0034*/ 	.word	index@(_Z11kernel_2dfdPfS_S_)
        /*0038*/ 	.word	0x00000000


	//----- nvinfo : EIATTR_MIN_STACK_SIZE
	.align		4
.L_16:
        /*003c*/ 	.byte	0x04, 0x12
        /*003e*/ 	.short	(.L_18 - .L_17)
	.align		4
.L_17:
        /*0040*/ 	.word	index@(_Z18kernel_add_waveletPfS_i)
        /*0044*/ 	.word	0x00000000
.L_18:


//--------------------- .nv.compat                --------------------------
	.section	.nv.compat,"",@"SHT_CUDA_COMPAT_INFO"
	.align	4
        /*0000*/ 	.byte	0x02, 0x09, 0x00, 0x00, 0x02, 0x02, 0x01, 0x00, 0x02, 0x05, 0x05, 0x00, 0x03, 0x07, 0x01, 0x01
        /*0010*/ 	.byte	0x02, 0x03, 0x00, 0x00, 0x02, 0x06, 0x01, 0x00, 0x04, 0x0b, 0x08, 0x00, 0x01, 0x00, 0x00, 0x00
        /*0020*/ 	.byte	0x00, 0x00, 0x00, 0x00


//--------------------- .nv.info._Z11kernel_2dfdPfS_S_ --------------------------
	.section	.nv.info._Z11kernel_2dfdPfS_S_,"",@"SHT_CUDA_INFO"
	.sectionflags	@""
	.align	4


	//----- nvinfo : EIATTR_CUDA_API_VERSION
	.align		4
        /*0000*/ 	.byte	0x04, 0x37
        /*0002*/ 	.short	(.L_20 - .L_19)
.L_19:
        /*0004*/ 	.word	0x00000082


	//----- nvinfo : EIATTR_KPARAM_INFO
	.align		4
.L_20:
        /*0008*/ 	.byte	0x04, 0x17
        /*000a*/ 	.short	(.L_22 - .L_21)
.L_21:
        /*000c*/ 	.word	0x00000000
        /*0010*/ 	.short	0x0002
        /*0012*/ 	.short	0x0010
        /*0014*/ 	.byte	0x00, 0xf5, 0x21, 0x00


	//----- nvinfo : EIATTR_KPARAM_INFO
	.align		4
.L_22:
        /*0018*/ 	.byte	0x04, 0x17
        /*001a*/ 	.short	(.L_24 - .L_23)
.L_23:
        /*001c*/ 	.word	0x00000000
        /*0020*/ 	.short	0x0001
        /*0022*/ 	.short	0x0008
        /*0024*/ 	.byte	0x00, 0xf5, 0x21, 0x00


	//----- nvinfo : EIATTR_KPARAM_INFO
	.align		4
.L_24:
        /*0028*/ 	.byte	0x04, 0x17
        /*002a*/ 	.short	(.L_26 - .L_25)
.L_25:
        /*002c*/ 	.word	0x00000000
        /*0030*/ 	.short	0x0000
        /*0032*/ 	.short	0x0000
        /*0034*/ 	.byte	0x00, 0xf5, 0x21, 0x00


	//----- nvinfo : EIATTR_SPARSE_MMA_MASK
	.align		4
.L_26:
        /*0038*/ 	.byte	0x03, 0x50
        /*003a*/ 	.short	0x0000


	//----- nvinfo : EIATTR_MAXREG_COUNT
	.align		4
        /*003c*/ 	.byte	0x03, 0x1b
        /*003e*/ 	.short	0x00ff


	//----- nvinfo : EIATTR_NUM_BARRIERS
	.align		4
        /*0040*/ 	.byte	0x02, 0x4c
        /*0042*/ 	.byte	0x01
	.zero		1


	//----- nvinfo : EIATTR_MERCURY_ISA_VERSION
	.align		4
        /*0044*/ 	.byte	0x03, 0x5f
        /*0046*/ 	.short	0x0101


	//----- nvinfo : EIATTR_VRC_CTA_INIT_COUNT
	.align		4
        /*0048*/ 	.byte	0x02, 0x4a
	.zero		1
	.zero		1


	//----- nvinfo : EIATTR_EXIT_INSTR_OFFSETS
	.align		4
        /*004c*/ 	.byte	0x04, 0x1c
        /*004e*/ 	.short	(.L_28 - .L_27)


	//   ....[0]....
.L_27:
        /*0050*/ 	.word	0x000000d0


	//   ....[1]....
        /*0054*/ 	.word	0x00000d90


	//----- nvinfo : EIATTR_CRS_STACK_SIZE
	.align		4
.L_28:
        /*0058*/ 	.byte	0x04, 0x1e
        /*005a*/ 	.short	(.L_30 - .L_29)
.L_29:
        /*005c*/ 	.word	0x00000000


	//----- nvinfo : EIATTR_CBANK_PARAM_SIZE
	.align		4
.L_30:
        /*0060*/ 	.byte	0x03, 0x19
        /*0062*/ 	.short	0x0018


	//----- nvinfo : EIATTR_PARAM_CBANK
	.align		4
        /*0064*/ 	.byte	0x04, 0x0a
        /*0066*/ 	.short	(.L_32 - .L_31)
	.align		4
.L_31:
        /*0068*/ 	.word	index@(.nv.constant0._Z11kernel_2dfdPfS_S_)
        /*006c*/ 	.short	0x0380
        /*006e*/ 	.short	0x0018


	//----- nvinfo : EIATTR_SW_WAR
	.align		4
.L_32:
        /*0070*/ 	.byte	0x04, 0x36
        /*0072*/ 	.short	(.L_34 - .L_33)
.L_33:
        /*0074*/ 	.word	0x00000008
.L_34:


//--------------------- .nv.info._Z18kernel_add_waveletPfS_i --------------------------
	.section	.nv.info._Z18kernel_add_waveletPfS_i,"",@"SHT_CUDA_INFO"
	.sectionflags	@""
	.align	4


	//----- nvinfo : EIATTR_CUDA_API_VERSION
	.align		4
        /*0000*/ 	.byte	0x04, 0x37
        /*0002*/ 	.short	(.L_36 - .L_35)
.L_35:
        /*0004*/ 	.word	0x00000082


	//----- nvinfo : EIATTR_KPARAM_INFO
	.align		4
.L_36:
        /*0008*/ 	.byte	0x04, 0x17
        /*000a*/ 	.short	(.L_38 - .L_37)
.L_37:
        /*000c*/ 	.word	0x00000000
        /*0010*/ 	.short	0x0002
        /*0012*/ 	.short	0x0010
        /*0014*/ 	.byte	0x00, 0xf0, 0x11, 0x00


	//----- nvinfo : EIATTR_KPARAM_INFO
	.align		4
.L_38:
        /*0018*/ 	.byte	0x04, 0x17
        /*001a*/ 	.short	(.L_40 - .L_39)
.L_39:
        /*001c*/ 	.word	0x00000000
        /*0020*/ 	.short	0x0001
        /*0022*/ 	.short	0x0008
        /*0024*/ 	.byte	0x00, 0xf5, 0x21, 0x00


	//----- nvinfo : EIATTR_KPARAM_INFO
	.align		4
.L_40:
        /*0028*/ 	.byte	0x04, 0x17
        /*002a*/ 	.short	(.L_42 - .L_41)
.L_41:
        /*002c*/ 	.word	0x00000000
        /*0030*/ 	.short	0x0000
        /*0032*/ 	.short	0x0000
        /*0034*/ 	.byte	0x00, 0xf5, 0x21, 0x00


	//----- nvinfo : EIATTR_SPARSE_MMA_MASK
	.align		4
.L_42:
        /*0038*/ 	.byte	0x03, 0x50
        /*003a*/ 	.short	0x0000


	//----- nvinfo : EIATTR_MAXREG_COUNT
	.align		4
        /*003c*/ 	.byte	0x03, 0x1b
        /*003e*/ 	.short	0x00ff


	//----- nvinfo : EIATTR_MERCURY_ISA_VERSION
	.align		4
        /*0040*/ 	.byte	0x03, 0x5f
        /*0042*/ 	.short	0x0101


	//----- nvinfo : EIATTR_VRC_CTA_INIT_COUNT
	.align		4
        /*0044*/ 	.byte	0x02, 0x4a
	.zero		1
	.zero		1


	//----- nvinfo : EIATTR_EXIT_INSTR_OFFSETS
	.align		4
        /*0048*/ 	.byte	0x04, 0x1c
        /*004a*/ 	.short	(.L_44 - .L_43)


	//   ....[0]....
.L_43:
        /*004c*/ 	.word	0x000000e0


	//   ....[1]....
        /*0050*/ 	.word	0x00000190


	//----- nvinfo : EIATTR_CBANK_PARAM_SIZE
	.align		4
.L_44:
        /*0054*/ 	.byte	0x03, 0x19
        /*0056*/ 	.short	0x0014


	//----- nvinfo : EIATTR_PARAM_CBANK
	.align		4
        /*0058*/ 	.byte	0x04, 0x0a
        /*005a*/ 	.short	(.L_46 - .L_45)
	.align		4
.L_45:
        /*005c*/ 	.word	index@(.nv.constant0._Z18kernel_add_waveletPfS_i)
        /*0060*/ 	.short	0x0380
        /*0062*/ 	.short	0x0014


	//----- nvinfo : EIATTR_SW_WAR
	.align		4
.L_46:
        /*0064*/ 	.byte	0x04, 0x36
        /*0066*/ 	.short	(.L_48 - .L_47)
.L_47:
        /*0068*/ 	.word	0x00000008
.L_48:


//--------------------- .nv.callgraph             --------------------------
	.section	.nv.callgraph,"",@"SHT_CUDA_CALLGRAPH"
	.align	4
	.sectionentsize	8
	.align		4
        /*0000*/ 	.word	0x00000000
	.align		4
        /*0004*/ 	.word	0xffffffff
	.align		4
        /*0008*/ 	.word	0x00000000
	.align		4
        /*000c*/ 	.word	0xfffffffe
	.align		4
        /*0010*/ 	.word	0x00000000
	.align		4
        /*0014*/ 	.word	0xfffffffd
	.align		4
        /*0018*/ 	.word	0x00000000
	.align		4
        /*001c*/ 	.word	0xfffffffc


//--------------------- .nv.constant3             --------------------------
	.section	.nv.constant3,"a",@progbits
	.align	4
.nv.constant3:
	.type		c_coef,@object
	.size		c_coef,(c_isrc - c_coef)
c_coef:
	.zero		20
	.type		c_isrc,@object
	.size		c_isrc,(c_jsrc - c_isrc)
c_isrc:
	.zero		4
	.type		c_jsrc,@object
	.size		c_jsrc,(c_nx - c_jsrc)
c_jsrc:
	.zero		4
	.type		c_nx,@object
	.size		c_nx,(c_ny - c_nx)
c_nx:
	.zero		4
	.type		c_ny,@object
	.size		c_ny,(c_nt - c_ny)
c_ny:
	.zero		4
	.type		c_nt,@object
	.size		c_nt,(c_dt2dx2 - c_nt)
c_nt:
	.zero		4
	.type		c_dt2dx2,@object
	.size		c_dt2dx2,(.L_6 - c_dt2dx2)
c_dt2dx2:
	.zero		4
.L_6:


//--------------------- .text._Z11kernel_2dfdPfS_S_ --------------------------
	.section	.text._Z11kernel_2dfdPfS_S_,"ax",@progbits
	.align	128
        .global         _Z11kernel_2dfdPfS_S_
        .type           _Z11kernel_2dfdPfS_S_,@function
        .size           _Z11kernel_2dfdPfS_S_,(.L_x_26 - _Z11kernel_2dfdPfS_S_)
        .other          _Z11kernel_2dfdPfS_S_,@"STO_CUDA_ENTRY STV_DEFAULT"
_Z11kernel_2dfdPfS_S_:
.text._Z11kernel_2dfdPfS_S_:
[----:B------:R-:W-:Y:S01]  /*0000*/  LDC R1, c[0x0][0x37c] ;  /* 0x0000df00ff017b82 */ /* 0x000fe20000000800 */
[----:B------:R-:W0:Y:S07]  /*0010*/  S2R R16, SR_TID.Y ;  /* 0x0000000000107919 */ /* 0x000e2e0000002200 */
[----:B------:R-:W1:Y:S01]  /*0020*/  LDC R3, c[0x0][0x360] ;  /* 0x0000d800ff037b82 */ /* 0x000e620000000800 */
[----:B------:R-:W2:Y:S01]  /*0030*/  LDCU UR6, c[0x3][0x20] ;  /* 0x00c00400ff0677ac */ /* 0x000ea20008000800 */
[----:B------:R-:W1:Y:S06]  /*0040*/  S2R R14, SR_TID.X ;  /* 0x00000000000e7919 */ /* 0x000e6c0000002100 */
[----:B------:R-:W0:Y:S08]  /*0050*/  S2UR UR5, SR_CTAID.Y ;  /* 0x00000000000579c3 */ /* 0x000e300000002600 */
[----:B------:R-:W0:Y:S08]  /*0060*/  LDC R17, c[0x0][0x364] ;  /* 0x0000d900ff117b82 */ /* 0x000e300000000800 */
[----:B------:R-:W1:Y:S08]  /*0070*/  S2UR UR4, SR_CTAID.X ;  /* 0x00000000000479c3 */ /* 0x000e700000002500 */
[----:B------:R-:W3:Y:S01]  /*0080*/  LDC R19, c[0x3][0x1c] ;  /* 0x00c00700ff137b82 */ /* 0x000ee20000000800 */
[----:B0-----:R-:W-:-:S05]  /*0090*/  IMAD R17, R17, UR5, R16 ;  /* 0x0000000511117c24 */ /* 0x001fca000f8e0210 */
[----:B--2---:R-:W-:Y:S01]  /*00a0*/  ISETP.GE.U32.AND P0, PT, R17, UR6, PT ;  /* 0x0000000611007c0c */ /* 0x004fe2000bf06070 */
[----:B-1----:R-:W-:-:S05]  /*00b0*/  IMAD R0, R3, UR4, R14 ;  /* 0x0000000403007c24 */ /* 0x002fca000f8e020e */
[----:B---3--:R-:W-:-:S13]  /*00c0*/  ISETP.GE.U32.OR P0, PT, R0, R19, P0 ;  /* 0x000000130000720c */ /* 0x008fda0000706470 */
[----:B------:R-:W-:Y:S05]  /*00d0*/  @P0 EXIT ;  /* 0x000000000000094d */ /* 0x000fea0003800000 */
[----:B------:R-:W0:Y:S01]  /*00e0*/  LDC.64 R6, c[0x0][0x380] ;  /* 0x0000e000ff067b82 */ /* 0x000e220000000a00 */
[----:B------:R-:W1:Y:S01]  /*00f0*/  LDCU.64 UR4, c[0x0][0x358] ;  /* 0x00006b00ff0477ac */ /* 0x000e620008000a00 */
[----:B------:R-:W-:Y:S01]  /*0100*/  IMAD R15, R17, R19, R0 ;  /* 0x00000013110f7224 */ /* 0x000fe200078e0200 */
[----:B------:R-:W2:Y:S05]  /*0110*/  S2R R23, SR_CgaCtaId ;  /* 0x0000000000177919 */ /* 0x000eaa0000008800 */
[----:B------:R-:W3:Y:S08]  /*0120*/  LDC.64 R4, c[0x0][0x388] ;  /* 0x0000e200ff047b82 */ /* 0x000ef00000000a00 */
[----:B------:R-:W4:Y:S01]  /*0130*/  LDC.64 R2, c[0x0][0x390] ;  /* 0x0000e400ff027b82 */ /* 0x000f220000000a00 */
[----:B0-----:R-:W-:-:S05]  /*0140*/  IMAD.WIDE R12, R15, 0x4, R6 ;  /* 0x000000040f0c7825 */ /* 0x001fca00078e0206 */
[----:B-1----:R0:W5:Y:S01]  /*0150*/  LDG.E R24, desc[UR4][R12.64] ;  /* 0x000000040c187981 */ /* 0x002162000c1e1900 */
[----:B------:R-:W-:Y:S01]  /*0160*/  ISETP.GT.U32.AND P3, PT, R14, 0x3, PT ;  /* 0x000000030e00780c */ /* 0x000fe20003f64070 */
[----:B------:R-:W-:Y:S01]  /*0170*/  BSSY.RECONVERGENT B0, `(.L_x_0) ;  /* 0x0000014000007945 */ /* 0x000fe20003800200 */
[----:B------:R-:W-:Y:S02]  /*0180*/  MOV R22, 0x400 ;  /* 0x0000040000167802 */ /* 0x000fe40000000f00 */
[----:B------:R-:W-:Y:S02]  /*0190*/  IADD3 R18, PT, PT, R0, 0x4, RZ ;  /* 0x0000000400127810 */ /* 0x000fe40007ffe0ff */
[----:B--2---:R-:W-:Y:S02]  /*01a0*/  LEA R9, R23, R22, 0x18 ;  /* 0x0000001617097211 */ /* 0x004fe400078ec0ff */
[----:B------:R-:W-:Y:S02]  /*01b0*/  IADD3 R20, PT, PT, R17, 0x4, RZ ;  /* 0x0000000411147810 */ /* 0x000fe40007ffe0ff */
[----:B------:R-:W-:Y:S01]  /*01c0*/  ISETP.GE.AND P0, PT, R18, R19, PT ;  /* 0x000000131200720c */ /* 0x000fe20003f06270 */
[----:B------:R-:W-:Y:S01]  /*01d0*/  IMAD R21, R16, 0xa0, R9 ;  /* 0x000000a010157824 */ /* 0x000fe200078e0209 */
[----:B------:R-:W-:Y:S01]  /*01e0*/  ISETP.GE.AND P1, PT, R20, UR6, PT ;  /* 0x0000000614007c0c */ /* 0x000fe2000bf26270 */
[----:B---3--:R-:W-:Y:S01]  /*01f0*/  IMAD.WIDE R8, R15, 0x4, R4 ;  /* 0x000000040f087825 */ /* 0x008fe200078e0204 */
[----:B------:R-:W-:-:S02]  /*0200*/  ISETP.GT.U32.AND P2, PT, R16, 0x3, PT ;  /* 0x000000031000780c */ /* 0x000fc40003f44070 */
[----:B------:R-:W-:Y:S01]  /*0210*/  ISETP.GT.U32.OR P0, PT, R14, 0x1b, P0 ;  /* 0x0000001b0e00780c */ /* 0x000fe20000704470 */
[----:B----4-:R-:W-:Y:S01]  /*0220*/  IMAD.WIDE R10, R15, 0x4, R2 ;  /* 0x000000040f0a7825 */ /* 0x010fe200078e0202 */
[----:B------:R-:W-:Y:S02]  /*0230*/  ISETP.GT.U32.OR P1, PT, R16, 0x1b, P1 ;  /* 0x0000001b1000780c */ /* 0x000fe40000f24470 */
[----:B------:R-:W-:Y:S01]  /*0240*/  LEA R21, R14, R21, 0x2 ;  /* 0x000000150e157211 */ /* 0x000fe200078e10ff */
[----:B0-----:R-:W-:Y:S10]  /*0250*/  @P3 BRA `(.L_x_1) ;  /* 0x0000000000143947 */ /* 0x001ff40003800000 */
[----:B------:R-:W-:-:S13]  /*0260*/  ISETP.GT.AND P4, PT, R0, 0x3, PT ;  /* 0x000000030000780c */ /* 0x000fda0003f84270 */
[----:B------:R0:W-:Y:S01]  /*0270*/  @!P4 STS [R21+0x280], RZ ;  /* 0x000280ff1500c388 */ /* 0x0001e20000000800 */
[----:B------:R-:W-:Y:S05]  /*0280*/  @!P4 BRA `(.L_x_1) ;  /* 0x000000000008c947 */ /* 0x000fea0003800000 */
[----:B------:R-:W2:Y:S04]  /*0290*/  LDG.E R26, desc[UR4][R12.64+-0x10] ;  /* 0xfffff0040c1a7981 */ /* 0x000ea8000c1e1900 */
[----:B--2---:R1:W-:Y:S02]  /*02a0*/  STS [R21+0x280], R26 ;  /* 0x0002801a15007388 */ /* 0x0043e40000000800 */
.L_x_1:
[----:B------:R-:W-:Y:S05]  /*02b0*/  BSYNC.RECONVERGENT B0 ;  /* 0x0000000000007941 */ /* 0x000fea0003800200 */
.L_x_0:
[----:B------:R-:W-:Y:S04]  /*02c0*/  BSSY.RECONVERGENT B0, `(.L_x_2) ;  /* 0x0000007000007945 */ /* 0x000fe80003800200 */
[----:B------:R-:W-:Y:S05]  /*02d0*/  @!P0 BRA `(.L_x_3) ;  /* 0x0000000000148947 */ /* 0x000fea0003800000 */
[----:B------:R-:W-:-:S13]  /*02e0*/  ISETP.GE.AND P4, PT, R18, R19, PT ;  /* 0x000000131200720c */ /* 0x000fda0003f86270 */
[----:B------:R2:W-:Y:S01]  /*02f0*/  @P4 STS [R21+0x2a0], RZ ;  /* 0x0002a0ff15004388 */ /* 0x0005e20000000800 */
[----:B------:R-:W-:Y:S05]  /*0300*/  @P4 BRA `(.L_x_3) ;  /* 0x0000000000084947 */ /* 0x000fea0003800000 */
[----:B------:R-:W3:Y:S04]  /*0310*/  LDG.E R12, desc[UR4][R12.64+0x10] ;  /* 0x000010040c0c7981 */ /* 0x000ee8000c1e1900 */
[----:B---3--:R3:W-:Y:S02]  /*0320*/  STS [R21+0x2a0], R12 ;  /* 0x0002a00c15007388 */ /* 0x0087e40000000800 */
.L_x_3:
[----:B------:R-:W-:Y:S05]  /*0330*/  BSYNC.RECONVERGENT B0 ;  /* 0x0000000000007941 */ /* 0x000fea0003800200 */
.L_x_2:
[----:B------:R-:W-:Y:S04]  /*0340*/  BSSY.RECONVERGENT B0, `(.L_x_4) ;  /* 0x000000a000007945 */ /* 0x000fe80003800200 */
[----:B------:R-:W-:Y:S05]  /*0350*/  @P2 BRA `(.L_x_5) ;  /* 0x0000000000202947 */ /* 0x000fea0003800000 */
[----:B------:R-:W-:-:S13]  /*0360*/  ISETP.GT.U32.AND P4, PT, R17, 0x3, PT ;  /* 0x000000031100780c */ /* 0x000fda0003f84070 */
[----:B------:R4:W-:Y:S01]  /*0370*/  @!P4 STS [R21+0x10], RZ ;  /* 0x000010ff1500c388 */ /* 0x0009e20000000800 */
[----:B------:R-:W-:Y:S05]  /*0380*/  @!P4 BRA `(.L_x_5) ;  /* 0x000000000014c947 */ /* 0x000fea0003800000 */
[----:B---3--:R-:W-:-:S05]  /*0390*/  IADD3 R12, PT, PT, R17, -0x4, RZ ;  /* 0xfffffffc110c7810 */ /* 0x008fca0007ffe0ff */
[----:B------:R-:W-:-:S04]  /*03a0*/  IMAD R13, R12, R19, R0 ;  /* 0x000000130c0d7224 */ /* 0x000fc800078e0200 */
[----:B------:R-:W-:-:S06]  /*03b0*/  IMAD.WIDE R12, R13, 0x4, R6 ;  /* 0x000000040d0c7825 */ /* 0x000fcc00078e0206 */
[----:B------:R-:W3:Y:S04]  /*03c0*/  LDG.E R12, desc[UR4][R12.64] ;  /* 0x000000040c0c7981 */ /* 0x000ee8000c1e1900 */
[----:B---3--:R3:W-:Y:S02]  /*03d0*/  STS [R21+0x10], R12 ;  /* 0x0000100c15007388 */ /* 0x0087e40000000800 */
.L_x_5:
[----:B------:R-:W-:Y:S05]  /*03e0*/  BSYNC.RECONVERGENT B0 ;  /* 0x0000000000007941 */ /* 0x000fea0003800200 */
.L_x_4:
[----:B------:R-:W-:Y:S04]  /*03f0*/  BSSY.RECONVERGENT B0, `(.L_x_6) ;  /* 0x0000009000007945 */ /* 0x000fe80003800200 */
[----:B------:R-:W-:Y:S05]  /*0400*/  @!P1 BRA `(.L_x_7) ;  /* 0x00000000001c9947 */ /* 0x000fea0003800000 */
[----:B------:R-:W-:-:S13]  /*0410*/  ISETP.GE.AND P4, PT, R20, UR6, PT ;  /* 0x0000000614007c0c */ /* 0x000fda000bf86270 */
[----:B------:R0:W-:Y:S01]  /*0420*/  @P4 STS [R21+0x510], RZ ;  /* 0x000510ff15004388 */ /* 0x0001e20000000800 */
[----:B------:R-:W-:Y:S05]  /*0430*/  @P4 BRA `(.L_x_7) ;  /* 0x0000000000104947 */ /* 0x000fea0003800000 */
[----:B------:R-:W-:-:S05]  /*0440*/  LEA R13, R19, R15, 0x2 ;  /* 0x0000000f130d7211 */ /* 0x000fca00078e10ff */
[----:B---3--:R-:W-:-:S06]  /*0450*/  IMAD.WIDE R12, R13, 0x4, R6 ;  /* 0x000000040d0c7825 */ /* 0x008fcc00078e0206 */
[----:B------:R-:W3:Y:S04]  /*0460*/  LDG.E R12, desc[UR4][R12.64] ;  /* 0x000000040c0c7981 */ /* 0x000ee8000c1e1900 */
[----:B---3--:R3:W-:Y:S02]  /*0470*/  STS [R21+0x510], R12 ;  /* 0x0005100c15007388 */ /* 0x0087e40000000800 */
.L_x_7:
[----:B------:R-:W-:Y:S05]  /*0480*/  BSYNC.RECONVERGENT B0 ;  /* 0x0000000000007941 */ /* 0x000fea0003800200 */
.L_x_6:
[----:B------:R0:W5:Y:S04]  /*0490*/  LDG.E R13, desc[UR4][R8.64] ;  /* 0x00000004080d7981 */ /* 0x000168000c1e1900 */
[----:B---3--:R0:W5:Y:S01]  /*04a0*/  LDG.E R12, desc[UR4][R10.64] ;  /* 0x000000040a0c7981 */ /* 0x008162000c1e1900 */
[C---:B-1----:R-:W-:Y:S01]  /*04b0*/  IADD3 R26, PT, PT, R22.reuse, 0x3200, RZ ;  /* 0x00003200161a7810 */ /* 0x042fe20007ffe0ff */
[----:B------:R-:W-:Y:S01]  /*04c0*/  BSSY.RECONVERGENT B0, `(.L_x_8) ;  /* 0x000000f000007945 */ /* 0x000fe20003800200 */
[----:B------:R-:W-:Y:S01]  /*04d0*/  IADD3 R22, PT, PT, R22, 0x1900, RZ ;  /* 0x0000190016167810 */ /* 0x000fe20007ffe0ff */
[----:B-----5:R0:W-:Y:S01]  /*04e0*/  STS [R21+0x290], R24 ;  /* 0x0002901815007388 */ /* 0x0201e20000000800 */
[C---:B------:R-:W-:Y:S02]  /*04f0*/  LEA R27, R23.reuse, R26, 0x18 ;  /* 0x0000001a171b7211 */ /* 0x040fe400078ec0ff */
[----:B------:R-:W-:-:S03]  /*0500*/  LEA R25, R23, R22, 0x18 ;  /* 0x0000001617197211 */ /* 0x000fc600078ec0ff */
[C---:B------:R-:W-:Y:S02]  /*0510*/  IMAD R23, R16.reuse, 0xa0, R27 ;  /* 0x000000a010177824 */ /* 0x040fe400078e021b */
[----:B------:R-:W-:-:S03]  /*0520*/  IMAD R27, R16, 0xa0, R25 ;  /* 0x000000a0101b7824 */ /* 0x000fc600078e0219 */
[C---:B------:R-:W-:Y:S02]  /*0530*/  LEA R23, R14.reuse, R23, 0x2 ;  /* 0x000000170e177211 */ /* 0x040fe400078e10ff */
[----:B------:R-:W-:Y:S01]  /*0540*/  LEA R22, R14, R27, 0x2 ;  /* 0x0000001b0e167211 */ /* 0x000fe200078e10ff */
[----:B0-----:R-:W-:Y:S06]  /*0550*/  @P3 BRA `(.L_x_9) ;  /* 0x0000000000143947 */ /* 0x001fec0003800000 */
[----:B------:R-:W-:-:S13]  /*0560*/  ISETP.GT.AND P4, PT, R0, 0x3, PT ;  /* 0x000000030000780c */ /* 0x000fda0003f84270 */
[----:B------:R0:W-:Y:S01]  /*0570*/  @!P4 STS [R22+0x280], RZ ;  /* 0x000280ff1600c388 */ /* 0x0001e20000000800 */
[----:B------:R-:W-:Y:S05]  /*0580*/  @!P4 BRA `(.L_x_9) ;  /* 0x000000000008c947 */ /* 0x000fea0003800000 */
[----:B------:R-:W3:Y:S04]  /*0590*/  LDG.E R27, desc[UR4][R8.64+-0x10] ;  /* 0xfffff004081b7981 */ /* 0x000ee8000c1e1900 */
[----:B---3--:R1:W-:Y:S02]  /*05a0*/  STS [R22+0x280], R27 ;  /* 0x0002801b16007388 */ /* 0x0083e40000000800 */
.L_x_9:
[----:B------:R-:W-:Y:S05]  /*05b0*/  BSYNC.RECONVERGENT B0 ;  /* 0x0000000000007941 */ /* 0x000fea0003800200 */
.L_x_8:
[----:B------:R-:W-:Y:S04]  /*05c0*/  BSSY.RECONVERGENT B0, `(.L_x_10) ;  /* 0x0000007000007945 */ /* 0x000fe80003800200 */
[----:B------:R-:W-:Y:S05]  /*05d0*/  @!P0 BRA `(.L_x_11) ;  /* 0x0000000000148947 */ /* 0x000fea0003800000 */
[----:B------:R-:W-:-:S13]  /*05e0*/  ISETP.GE.AND P4, PT, R18, R19, PT ;  /* 0x000000131200720c */ /* 0x000fda0003f86270 */
[----:B------:R3:W-:Y:S01]  /*05f0*/  @P4 STS [R22+0x2a0], RZ ;  /* 0x0002a0ff16004388 */ /* 0x0007e20000000800 */
[----:B------:R-:W-:Y:S05]  /*0600*/  @P4 BRA `(.L_x_11) ;  /* 0x0000000000084947 */ /* 0x000fea0003800000 */
[----:B------:R-:W5:Y:S04]  /*0610*/  LDG.E R9, desc[UR4][R8.64+0x10] ;  /* 0x0000100408097981 */ /* 0x000f68000c1e1900 */
[----:B-----5:R0:W-:Y:S02]  /*0620*/  STS [R22+0x2a0], R9 ;  /* 0x0002a00916007388 */ /* 0x0201e40000000800 */
.L_x_11:
[----:B------:R-:W-:Y:S05]  /*0630*/  BSYNC.RECONVERGENT B0 ;  /* 0x0000000000007941 */ /* 0x000fea0003800200 */
.L_x_10:
[----:B------:R-:W-:Y:S04]  /*0640*/  BSSY.RECONVERGENT B0, `(.L_x_12) ;  /* 0x000000a000007945 */ /* 0x000fe80003800200 */
[----:B------:R-:W-:Y:S05]  /*0650*/  @P2 BRA `(.L_x_13) ;  /* 0x0000000000202947 */ /* 0x000fea0003800000 */
[----:B------:R-:W-:-:S13]  /*0660*/  ISETP.GT.U32.AND P4, PT, R17, 0x3, PT ;  /* 0x000000031100780c */ /* 0x000fda0003f84070 */
[----:B------:R0:W-:Y:S01]  /*0670*/  @!P4 STS [R22+0x10], RZ ;  /* 0x000010ff1600c388 */ /* 0x0001e20000000800 */
[----:B------:R-:W-:Y:S05]  /*0680*/  @!P4 BRA `(.L_x_13) ;  /* 0x000000000014c947 */ /* 0x000fea0003800000 */
[----:B------:R-:W-:-:S05]  /*0690*/  IADD3 R8, PT, PT, R17, -0x4, RZ ;  /* 0xfffffffc11087810 */ /* 0x000fca0007ffe0ff */
[----:B0-----:R-:W-:-:S04]  /*06a0*/  IMAD R9, R8, R19, R0 ;  /* 0x0000001308097224 */ /* 0x001fc800078e0200 */
[----:B------:R-:W-:-:S06]  /*06b0*/  IMAD.WIDE R8, R9, 0x4, R4 ;  /* 0x0000000409087825 */ /* 0x000fcc00078e0204 */
[----:B------:R-:W5:Y:S04]  /*06c0*/  LDG.E R9, desc[UR4][R8.64] ;  /* 0x0000000408097981 */ /* 0x000f68000c1e1900 */
[----:B-----5:R0:W-:Y:S02]  /*06d0*/  STS [R22+0x10], R9 ;  /* 0x0000100916007388 */ /* 0x0201e40000000800 */
.L_x_13:
[----:B------:R-:W-:Y:S05]  /*06e0*/  BSYNC.RECONVERGENT B0 ;  /* 0x0000000000007941 */ /* 0x000fea0003800200 */
.L_x_12:
[----:B------:R-:W-:Y:S04]  /*06f0*/  BSSY.RECONVERGENT B0, `(.L_x_14) ;  /* 0x0000009000007945 */ /* 0x000fe80003800200 */
[----:B------:R-:W-:Y:S05]  /*0700*/  @!P1 BRA `(.L_x_15) ;  /* 0x00000000001c9947 */ /* 0x000fea0003800000 */
[----:B------:R-:W-:-:S13]  /*0710*/  ISETP.GE.AND P4, PT, R20, UR6, PT ;  /* 0x0000000614007c0c */ /* 0x000fda000bf86270 */
[----:B------:R0:W-:Y:S01]  /*0720*/  @P4 STS [R22+0x510], RZ ;  /* 0x000510ff16004388 */ /* 0x0001e20000000800 */
[----:B------:R-:W-:Y:S05]  /*0730*/  @P4 BRA `(.L_x_15) ;  /* 0x0000000000104947 */ /* 0x000fea0003800000 */
[----:B0-----:R-:W-:-:S05]  /*0740*/  LEA R9, R19, R15, 0x2 ;  /* 0x0000000f13097211 */ /* 0x001fca00078e10ff */
[----:B------:R-:W-:-:S06]  /*0750*/  IMAD.WIDE R4, R9, 0x4, R4 ;  /* 0x0000000409047825 */ /* 0x000fcc00078e0204 */
[----:B------:R-:W5:Y:S04]  /*0760*/  LDG.E R5, desc[UR4][R4.64] ;  /* 0x0000000404057981 */ /* 0x000f68000c1e1900 */
[----:B-----5:R0:W-:Y:S02]  /*0770*/  STS [R22+0x510], R5 ;  /* 0x0005100516007388 */ /* 0x0201e40000000800 */
.L_x_15:
[----:B------:R-:W-:Y:S05]  /*0780*/  BSYNC.RECONVERGENT B0 ;  /* 0x0000000000007941 */ /* 0x000fea0003800200 */
.L_x_14:
[----:B------:R0:W-:Y:S01]  /*0790*/  STS [R22+0x290], R13 ;  /* 0x0002900d16007388 */ /* 0x0001e20000000800 */
[----:B------:R-:W-:Y:S01]  /*07a0*/  LEA R25, R14, R25, 0x2 ;  /* 0x000000190e197211 */ /* 0x000fe200078e10ff */
[----:B------:R-:W-:Y:S02]  /*07b0*/  BSSY.RECONVERGENT B0, `(.L_x_16) ;  /* 0x0000009000007945 */ /* 0x000fe40003800200 */
[----:B------:R0:W-:Y:S02]  /*07c0*/  STS [R23+0x290], R12 ;  /* 0x0002900c17007388 */ /* 0x0001e40000000800 */
[----:B------:R-:W-:Y:S01]  /*07d0*/  IMAD R16, R16, 0xa0, R25 ;  /* 0x000000a010107824 */ /* 0x000fe200078e0219 */
[----:B------:R-:W-:Y:S06]  /*07e0*/  @P3 BRA `(.L_x_17) ;  /* 0x0000000000143947 */ /* 0x000fec0003800000 */
[----:B------:R-:W-:-:S13]  /*07f0*/  ISETP.GT.AND P3, PT, R0, 0x3, PT ;  /* 0x000000030000780c */ /* 0x000fda0003f64270 */
[----:B------:R0:W-:Y:S01]  /*0800*/  @!P3 STS [R23+0x280], RZ ;  /* 0x000280ff1700b388 */ /* 0x0001e20000000800 */
[----:B------:R-:W-:Y:S05]  /*0810*/  @!P3 BRA `(.L_x_17) ;  /* 0x000000000008b947 */ /* 0x000fea0003800000 */
[----:B------:R-:W5:Y:S04]  /*0820*/  LDG.E R4, desc[UR4][R10.64+-0x10] ;  /* 0xfffff0040a047981 */ /* 0x000f68000c1e1900 */
[----:B-----5:R0:W-:Y:S02]  /*0830*/  STS [R23+0x280], R4 ;  /* 0x0002800417007388 */ /* 0x0201e40000000800 */
.L_x_17:
[----:B------:R-:W-:Y:S05]  /*0840*/  BSYNC.RECONVERGENT B0 ;  /* 0x0000000000007941 */ /* 0x000fea0003800200 */
.L_x_16:
[----:B------:R-:W-:Y:S04]  /*0850*/  BSSY.RECONVERGENT B0, `(.L_x_18) ;  /* 0x0000007000007945 */ /* 0x000fe80003800200 */
[----:B------:R-:W-:Y:S05]  /*0860*/  @!P0 BRA `(.L_x_19) ;  /* 0x0000000000148947 */ /* 0x000fea0003800000 */
[----:B------:R-:W-:-:S13]  /*0870*/  ISETP.GE.AND P0, PT, R18, R19, PT ;  /* 0x000000131200720c */ /* 0x000fda0003f06270 */
[----:B------:R0:W-:Y:S01]  /*0880*/  @P0 STS [R23+0x2a0], RZ ;  /* 0x0002a0ff17000388 */ /* 0x0001e20000000800 */
[----:B------:R-:W-:Y:S05]  /*0890*/  @P0 BRA `(.L_x_19) ;  /* 0x0000000000080947 */ /* 0x000fea0003800000 */
[----:B------:R-:W5:Y:S04]  /*08a0*/  LDG.E R10, desc[UR4][R10.64+0x10] ;  /* 0x000010040a0a7981 */ /* 0x000f68000c1e1900 */
[----:B-----5:R0:W-:Y:S02]  /*08b0*/  STS [R23+0x2a0], R10 ;  /* 0x0002a00a17007388 */ /* 0x0201e40000000800 */
.L_x_19:
[----:B------:R-:W-:Y:S05]  /*08c0*/  BSYNC.RECONVERGENT B0 ;  /* 0x0000000000007941 */ /* 0x000fea0003800200 */
.L_x_18:
        /* <DEDUP_REMOVED lines=10> */
.L_x_21:
[----:B------:R-:W-:Y:S05]  /*0970*/  BSYNC.RECONVERGENT B0 ;  /* 0x0000000000007941 */ /* 0x000fea0003800200 */
.L_x_20:
[----:B------:R-:W-:Y:S04]  /*0980*/  BSSY.RECONVERGENT B0, `(.L_x_22) ;  /* 0x0000009000007945 */ /* 0x000fe80003800200 */
[----:B------:R-:W-:Y:S05]  /*0990*/  @!P1 BRA `(.L_x_23) ;  /* 0x00000000001c9947 */ /* 0x000fea0003800000 */
[----:B------:R-:W-:-:S13]  /*09a0*/  ISETP.GE.AND P0, PT, R20, UR6, PT ;  /* 0x0000000614007c0c */ /* 0x000fda000bf06270 */
[----:B------:R0:W-:Y:S01]  /*09b0*/  @P0 STS [R23+0x510], RZ ;  /* 0x000510ff17000388 */ /* 0x0001e20000000800 */
[----:B------:R-:W-:Y:S05]  /*09c0*/  @P0 BRA `(.L_x_23) ;  /* 0x0000000000100947 */ /* 0x000fea0003800000 */
[----:B------:R-:W-:-:S05]  /*09d0*/  LEA R19, R19, R15, 0x2 ;  /* 0x0000000f13137211 */ /* 0x000fca00078e10ff */
[----:B------:R-:W-:-:S06]  /*09e0*/  IMAD.WIDE R2, R19, 0x4, R2 ;  /* 0x0000000413027825 */ /* 0x000fcc00078e0202 */
[----:B------:R-:W5:Y:S04]  /*09f0*/  LDG.E R2, desc[UR4][R2.64] ;  /* 0x0000000402027981 */ /* 0x000f68000c1e1900 */
[----:B-----5:R0:W-:Y:S02]  /*0a00*/  STS [R23+0x510], R2 ;  /* 0x0005100217007388 */ /* 0x0201e40000000800 */
.L_x_23:
[----:B------:R-:W-:Y:S05]  /*0a10*/  BSYNC.RECONVERGENT B0 ;  /* 0x0000000000007941 */ /* 0x000fea0003800200 */
.L_x_22:
[----:B------:R-:W-:Y:S01]  /*0a20*/  BAR.SYNC.DEFER_BLOCKING 0x0 ;  /* 0x0000000000007b1d */ /* 0x000fe20000010000 */
[----:B------:R-:W-:-:S05]  /*0a30*/  IMAD.WIDE.U32 R6, R15, 0x4, R6 ;  /* 0x000000040f067825 */ /* 0x000fca00078e0006 */
[----:B------:R-:W5:Y:S01]  /*0a40*/  LDCU.128 UR8, c[0x3][URZ] ;  /* 0x00c00000ff0877ac */ /* 0x000f620008000c00 */
[----:B------:R-:W1:Y:S01]  /*0a50*/  LDCU UR7, c[0x3][0x10] ;  /* 0x00c00200ff0777ac */ /* 0x000e620008000800 */
[----:B------:R-:W-:Y:S04]  /*0a60*/  LDS R14, [R22+0x28c] ;  /* 0x00028c00160e7984 */ /* 0x000fe80000000800 */
[----:B------:R-:W2:Y:S04]  /*0a70*/  LDS R17, [R22+0x294] ;  /* 0x0002940016117984 */ /* 0x000ea80000000800 */
[----:B------:R-:W-:Y:S04]  /*0a80*/  LDS R18, [R16+0x1f0] ;  /* 0x0001f00010127984 */ /* 0x000fe80000000800 */
[----:B------:R-:W3:Y:S04]  /*0a90*/  LDS R19, [R16+0x330] ;  /* 0x0003300010137984 */ /* 0x000ee80000000800 */
[----:B------:R-:W-:Y:S04]  /*0aa0*/  LDS R20, [R22+0x288] ;  /* 0x0002880016147984 */ /* 0x000fe80000000800 */
[----:B------:R-:W4:Y:S04]  /*0ab0*/  LDS R25, [R22+0x298] ;  /* 0x0002980016197984 */ /* 0x000f280000000800 */
[----:B------:R-:W-:Y:S04]  /*0ac0*/  LDS R11, [R16+0x150] ;  /* 0x00015000100b7984 */ /* 0x000fe80000000800 */
[----:B0-----:R-:W0:Y:S04]  /*0ad0*/  LDS R12, [R16+0x3d0] ;  /* 0x0003d000100c7984 */ /* 0x001e280000000800 */
[----:B------:R-:W1:Y:S04]  /*0ae0*/  LDS R0, [R22+0x290] ;  /* 0x0002900016007984 */ /* 0x000e680000000800 */
[----:B------:R-:W-:Y:S04]  /*0af0*/  LDS R9, [R22+0x284] ;  /* 0x0002840016097984 */ /* 0x000fe80000000800 */
[----:B------:R-:W1:Y:S04]  /*0b00*/  LDS R2, [R22+0x29c] ;  /* 0x00029c0016027984 */ /* 0x000e680000000800 */
[----:B------:R-:W-:Y:S01]  /*0b10*/  LDS R5, [R16+0xb0] ;  /* 0x0000b00010057984 */ /* 0x000fe20000000800 */
[----:B--2---:R-:W-:-:S03]  /*0b20*/  FADD R14, R14, R17 ;  /* 0x000000110e0e7221 */ /* 0x004fc60000000000 */
[----:B------:R-:W2:Y:S01]  /*0b30*/  LDS R4, [R16+0x470] ;  /* 0x0004700010047984 */ /* 0x000ea20000000800 */
[----:B-----5:R-:W-:-:S03]  /*0b40*/  FMUL R17, R14, UR9 ;  /* 0x000000090e117c20 */ /* 0x020fc60008400000 */
[----:B------:R-:W-:Y:S01]  /*0b50*/  LDS R3, [R22+0x280] ;  /* 0x0002800016037984 */ /* 0x000fe20000000800 */
[----:B---3--:R-:W-:-:S03]  /*0b60*/  FADD R18, R18, R19 ;  /* 0x0000001312127221 */ /* 0x008fc60000000000 */
[----:B------:R-:W3:Y:S01]  /*0b70*/  LDS R8, [R22+0x2a0] ;  /* 0x0002a00016087984 */ /* 0x000ee20000000800 */
[----:B------:R-:W-:-:S03]  /*0b80*/  FMUL R19, R18, UR9 ;  /* 0x0000000912137c20 */ /* 0x000fc60008400000 */
[----:B------:R-:W-:Y:S01]  /*0b90*/  LDS R10, [R16+0x10] ;  /* 0x00001000100a7984 */ /* 0x000fe20000000800 */
[----:B----4-:R-:W-:-:S03]  /*0ba0*/  FADD R20, R20, R25 ;  /* 0x0000001914147221 */ /* 0x010fc60000000000 */
[----:B------:R-:W4:Y:S04]  /*0bb0*/  LDS R13, [R16+0x510] ;  /* 0x00051000100d7984 */ /* 0x000f280000000800 */
[----:B------:R-:W5:Y:S01]  /*0bc0*/  LDS R23, [R23+0x290] ;  /* 0x0002900017177984 */ /* 0x000f620000000800 */
[----:B0-----:R-:W-:-:S03]  /*0bd0*/  FADD R12, R11, R12 ;  /* 0x0000000c0b0c7221 */ /* 0x001fc60000000000 */
[----:B------:R-:W0:Y:S01]  /*0be0*/  LDS R21, [R21+0x290] ;  /* 0x0002900015157984 */ /* 0x000e220000000800 */
[C---:B-1----:R-:W-:Y:S01]  /*0bf0*/  FFMA R17, R0.reuse, UR8, R17 ;  /* 0x0000000800117c23 */ /* 0x042fe20008000011 */
[----:B------:R-:W-:Y:S01]  /*0c00*/  FFMA R19, R0, UR8, R19 ;  /* 0x0000000800137c23 */ /* 0x000fe20008000013 */
[----:B------:R-:W1:Y:S02]  /*0c10*/  LDCU UR8, c[0x3][0x28] ;  /* 0x00c00500ff0877ac */ /* 0x000e640008000800 */
[----:B------:R-:W-:Y:S01]  /*0c20*/  FFMA R17, R20, UR10, R17 ;  /* 0x0000000a14117c23 */ /* 0x000fe20008000011 */
[----:B------:R-:W-:Y:S01]  /*0c30*/  FFMA R12, R12, UR10, R19 ;  /* 0x0000000a0c0c7c23 */ /* 0x000fe20008000013 */
[----:B------:R-:W-:-:S04]  /*0c40*/  FADD R2, R9, R2 ;  /* 0x0000000209027221 */ /* 0x000fc80000000000 */
[----:B------:R-:W-:Y:S01]  /*0c50*/  FFMA R2, R2, UR11, R17 ;  /* 0x0000000b02027c23 */ /* 0x000fe20008000011 */
[----:B--2---:R-:W-:-:S04]  /*0c60*/  FADD R5, R5, R4 ;  /* 0x0000000405057221 */ /* 0x004fc80000000000 */
[----:B------:R-:W-:Y:S01]  /*0c70*/  FFMA R5, R5, UR11, R12 ;  /* 0x0000000b05057c23 */ /* 0x000fe2000800000c */
[----:B---3--:R-:W-:-:S04]  /*0c80*/  FADD R3, R3, R8 ;  /* 0x0000000803037221 */ /* 0x008fc80000000000 */
[----:B------:R-:W-:Y:S02]  /*0c90*/  FFMA R4, R3, UR7, R2 ;  /* 0x0000000703047c23 */ /* 0x000fe40008000002 */
[----:B------:R-:W2:Y:S01]  /*0ca0*/  F2F.F64.F32 R2, R0 ;  /* 0x0000000000027310 */ /* 0x000ea20000201800 */
[----:B----4-:R-:W-:-:S04]  /*0cb0*/  FADD R10, R10, R13 ;  /* 0x0000000d0a0a7221 */ /* 0x010fc80000000000 */
[----:B------:R-:W-:Y:S01]  /*0cc0*/  FFMA R5, R10, UR7, R5 ;  /* 0x000000070a057c23 */ /* 0x000fe20008000005 */
[----:B-----5:R-:W-:-:S03]  /*0cd0*/  FMUL R23, R23, R23 ;  /* 0x0000001717177220 */ /* 0x020fc60000400000 */
[----:B------:R-:W-:-:S04]  /*0ce0*/  FADD R4, R4, R5 ;  /* 0x0000000504047221 */ /* 0x000fc80000000000 */
[----:B------:R-:W-:Y:S01]  /*0cf0*/  FMUL R23, R23, R4 ;  /* 0x0000000417177220 */ /* 0x000fe20000400000 */
[----:B--2---:R-:W-:Y:S01]  /*0d00*/  DADD R2, R2, R2 ;  /* 0x0000000002027229 */ /* 0x004fe20000000002 */
[----:B0-----:R-:W0:Y:S02]  /*0d10*/  F2F.F64.F32 R4, R21 ;  /* 0x0000001500047310 */ /* 0x001e240000201800 */
[----:B-1----:R-:W-:-:S06]  /*0d20*/  FMUL R8, R23, UR8 ;  /* 0x0000000817087c20 */ /* 0x002fcc0008400000 */
[----:B------:R-:W1:Y:S01]  /*0d30*/  F2F.F64.F32 R8, R8 ;  /* 0x0000000800087310 */ /* 0x000e620000201800 */
[----:B0-----:R-:W-:-:S08]  /*0d40*/  DADD R2, R2, -R4 ;  /* 0x0000000002027229 */ /* 0x001fd00000000804 */
[----:B-1----:R-:W-:-:S10]  /*0d50*/  DADD R2, R2, R8 ;  /* 0x0000000002027229 */ /* 0x002fd40000000008 */
[----:B------:R-:W0:Y:S02]  /*0d60*/  F2F.F32.F64 R3, R2 ;  /* 0x0000000200037310 */ /* 0x000e240000301000 */
[----:B0-----:R-:W-:Y:S01]  /*0d70*/  STG.E desc[UR4][R6.64], R3 ;  /* 0x0000000306007986 */ /* 0x001fe2000c101904 */
[----:B------:R-:W-:Y:S06]  /*0d80*/  BAR.SYNC.DEFER_BLOCKING 0x0 ;  /* 0x0000000000007b1d */ /* 0x000fec0000010000 */
[----:B------:R-:W-:Y:S05]  /*0d90*/  EXIT ;  /* 0x000000000000794d */ /* 0x000fea0003800000 */
.L_x_24:
[----:B------:R-:W-:-:S00]  /*0da0*/  BRA `(.L_x_24) ;  /* 0xfffffffc00fc7947 */ /* 0x000fc0000383ffff */
[----:B------:R-:W-:-:S00]  /*0db0*/  NOP ;  /* 0x0000000000007918 */ /* 0x000fc00000000000 */
        /* <DEDUP_REMOVED lines=12> */
.L_x_26:


//--------------------- .text._Z18kernel_add_waveletPfS_i --------------------------
	.section	.text._Z18kernel_add_waveletPfS_i,"ax",@progbits
	.align	128
        .global         _Z18kernel_add_waveletPfS_i
        .type           _Z18kernel_add_waveletPfS_i,@function
        .size           _Z18kernel_add_waveletPfS_i,(.L_x_27 - _Z18kernel_add_waveletPfS_i)
        .other          _Z18kernel_add_waveletPfS_i,@"STO_CUDA_ENTRY STV_DEFAULT"
_Z18kernel_add_waveletPfS_i:
.text._Z18kernel_add_waveletPfS_i:
[----:B------:R-:W-:Y:S01]  /*0000*/  LDC R1, c[0x0][0x37c] ;  /* 0x0000df00ff017b82 */ /* 0x000fe20000000800 */
[----:B------:R-:W0:Y:S07]  /*0010*/  S2R R2, SR_TID.Y ;  /* 0x0000000000027919 */ /* 0x000e2e0000002200 */
[----:B------:R-:W1:Y:S01]  /*0020*/  LDC R0, c[0x0][0x360] ;  /* 0x0000d800ff007b82 */ /* 0x000e620000000800 */
[----:B------:R-:W2:Y:S01]  /*0030*/  LDCU.64 UR6, c[0x3][0x18] ;  /* 0x00c00300ff0677ac */ /* 0x000ea20008000a00 */
[----:B------:R-:W1:Y:S01]  /*0040*/  S2R R5, SR_TID.X ;  /* 0x0000000000057919 */ /* 0x000e620000002100 */
[----:B------:R-:W3:Y:S05]  /*0050*/  LDCU UR8, c[0x3][0x14] ;  /* 0x00c00280ff0877ac */ /* 0x000eea0008000800 */
[----:B------:R-:W0:Y:S08]  /*0060*/  S2UR UR5, SR_CTAID.Y ;  /* 0x00000000000579c3 */ /* 0x000e300000002600 */
[----:B------:R-:W0:Y:S08]  /*0070*/  LDC R3, c[0x0][0x364] ;  /* 0x0000d900ff037b82 */ /* 0x000e300000000800 */
[----:B------:R-:W1:Y:S01]  /*0080*/  S2UR UR4, SR_CTAID.X ;  /* 0x00000000000479c3 */ /* 0x000e620000002500 */
[----:B0-----:R-:W-:-:S05]  /*0090*/  IMAD R3, R3, UR5, R2 ;  /* 0x0000000503037c24 */ /* 0x001fca000f8e0202 */
[----:B--2---:R-:W-:Y:S01]  /*00a0*/  ISETP.NE.AND P0, PT, R3, UR6, PT ;  /* 0x0000000603007c0c */ /* 0x004fe2000bf05270 */
[----:B-1----:R-:W-:-:S04]  /*00b0*/  IMAD R0, R0, UR4, R5 ;  /* 0x0000000400007c24 */ /* 0x002fc8000f8e0205 */
[----:B------:R-:W-:Y:S01]  /*00c0*/  IMAD R7, R3, UR7, R0 ;  /* 0x0000000703077c24 */ /* 0x000fe2000f8e0200 */
[----:B---3--:R-:W-:-:S13]  /*00d0*/  ISETP.NE.OR P0, PT, R0, UR8, P0 ;  /* 0x0000000800007c0c */ /* 0x008fda0008705670 */
[----:B------:R-:W-:Y:S05]  /*00e0*/  @P0 EXIT ;  /* 0x000000000000094d */ /* 0x000fea0003800000 */
[----:B------:R-:W0:Y:S01]  /*00f0*/  LDC R9, c[0x0][0x390] ;  /* 0x0000e400ff097b82 */ /* 0x000e220000000800 */
[----:B------:R-:W1:Y:S07]  /*0100*/  LDCU.64 UR4, c[0x0][0x358] ;  /* 0x00006b00ff0477ac */ /* 0x000e6e0008000a00 */
[----:B------:R-:W0:Y:S08]  /*0110*/  LDC.64 R2, c[0x0][0x388] ;  /* 0x0000e200ff027b82 */ /* 0x000e300000000a00 */
[----:B------:R-:W2:Y:S01]  /*0120*/  LDC.64 R4, c[0x0][0x380] ;  /* 0x0000e000ff047b82 */ /* 0x000ea20000000a00 */
[----:B0-----:R-:W-:-:S06]  /*0130*/  IMAD.WIDE R2, R9, 0x4, R2 ;  /* 0x0000000409027825 */ /* 0x001fcc00078e0202 */
[----:B-1----:R-:W3:Y:S01]  /*0140*/  LDG.E R2, desc[UR4][R2.64] ;  /* 0x0000000402027981 */ /* 0x002ee2000c1e1900 */
[----:B--2---:R-:W-:-:S05]  /*0150*/  IMAD.WIDE.U32 R4, R7, 0x4, R4 ;  /* 0x0000000407047825 */ /* 0x004fca00078e0004 */
[----:B------:R-:W3:Y:S02]  /*0160*/  LDG.E R7, desc[UR4][R4.64] ;  /* 0x0000000404077981 */ /* 0x000ee4000c1e1900 */
[----:B---3--:R-:W-:-:S05]  /*0170*/  FADD R7, R2, R7 ;  /* 0x0000000702077221 */ /* 0x008fca0000000000 */
[----:B------:R-:W-:Y:S01]  /*0180*/  STG.E desc[UR4][R4.64], R7 ;  /* 0x0000000704007986 */ /* 0x000fe2000c101904 */
[----:B------:R-:W-:Y:S05]  /*0190*/  EXIT ;  /* 0x000000000000794d */ /* 0x000fea0003800000 */
.L_x_25:
        /* <DEDUP_REMOVED lines=14> */
.L_x_27:


//--------------------- .nv.shared._Z11kernel_2dfdPfS_S_ --------------------------
	.section	.nv.shared._Z11kernel_2dfdPfS_S_,"aw",@nobits
	.sectionflags	@""
	.align	4
.nv.shared._Z11kernel_2dfdPfS_S_:
	.zero		20224


//--------------------- .nv.shared.reserved.0     --------------------------
	.section	.nv.shared.reserved.0,"aw",@nobits
	.weak		__nv_reservedSMEM_offset_0_alias
	.size		__nv_reservedSMEM_offset_0_alias, 0, 64
	.other		__nv_reservedSMEM_offset_0_alias,@"STO_CUDA_RESERVED_SHARED STV_DEFAULT"
__nv_reservedSMEM_offset_0_alias:
	.zero		0
	.zero		64


//--------------------- .nv.constant0._Z11kernel_2dfdPfS_S_ --------------------------
	.section	.nv.constant0._Z11kernel_2dfdPfS_S_,"a",@progbits
	.sectionflags	@""
	.align	4
.nv.constant0._Z11kernel_2dfdPfS_S_:
	.zero		920


//--------------------- .nv.constant0._Z18kernel_add_waveletPfS_i --------------------------
	.section	.nv.constant0._Z18kernel_add_waveletPfS_i,"a",@progbits
	.sectionflags	@""
	.align	4
.nv.constant0._Z18kernel_add_waveletPfS_i:
	.zero		916


//--------------------- SYMBOLS --------------------------

	.type		.nv.reservedSmem.offset0,@object
	.size		.nv.reservedSmem.offset0,0x4
	.type		.nv.reservedSmem.cap,@object
	.size		.nv.reservedSmem.cap,0x4
